	.headerflags	@"EF_CUDA_TEXMODE_UNIFIED EF_CUDA_64BIT_ADDRESS EF_CUDA_ACCELERATORS EF_CUDA_SM90 EF_CUDA_VIRTUAL_SM(EF_CUDA_SM90)"
	.elftype	@"ET_EXEC"


//--------------------- .nv.info                  --------------------------
	.section	.nv.info,"",@"SHT_CUDA_INFO"
	.align	4


	//----- nvinfo : EIATTR_REGCOUNT
	.align		4
        /*0000*/ 	.byte	0x04, 0x2f
        /*0002*/ 	.short	(.L_1 - .L_0)
	.align		4
.L_0:
        /*0004*/ 	.word	index@(triton_poi_fused_add_exp_2)
        /*0008*/ 	.word	0x0000000c


	//----- nvinfo : EIATTR_MIN_STACK_SIZE
	.align		4
.L_1:
        /*000c*/ 	.byte	0x04, 0x12
        /*000e*/ 	.short	(.L_3 - .L_2)
	.align		4
.L_2:
        /*0010*/ 	.word	index@(triton_poi_fused_add_exp_2)
        /*0014*/ 	.word	0x00000000


	//----- nvinfo : EIATTR_FRAME_SIZE
	.align		4
.L_3:
        /*0018*/ 	.byte	0x04, 0x11
        /*001a*/ 	.short	(.L_5 - .L_4)
	.align		4
.L_4:
        /*001c*/ 	.word	index@(triton_poi_fused_add_exp_2)
        /*0020*/ 	.word	0x00000000


	//----- nvinfo : EIATTR_MIN_STACK_SIZE
	.align		4
.L_5:
        /*0024*/ 	.byte	0x04, 0x12
        /*0026*/ 	.short	(.L_7 - .L_6)
	.align		4
.L_6:
        /*0028*/ 	.word	index@(triton_poi_fused_add_exp_2)
        /*002c*/ 	.word	0x00000000
.L_7:


//--------------------- .nv.info.triton_poi_fused_add_exp_2 --------------------------
	.section	.nv.info.triton_poi_fused_add_exp_2,"",@"SHT_CUDA_INFO"
	.sectionflags	@""
	.align	4


	//----- nvinfo : EIATTR_CUDA_API_VERSION
	.align		4
        /*0000*/ 	.byte	0x04, 0x37
        /*0002*/ 	.short	(.L_9 - .L_8)
.L_8:
        /*0004*/ 	.word	0x0000007c


	//----- nvinfo : EIATTR_KPARAM_INFO
	.align		4
.L_9:
        /*0008*/ 	.byte	0x04, 0x17
        /*000a*/ 	.short	(.L_11 - .L_10)
.L_10:
        /*000c*/ 	.word	0x00000000
        /*0010*/ 	.short	0x0002
        /*0012*/ 	.short	0x0010
        /*0014*/ 	.byte	0x00, 0xf0, 0x11, 0x00


	//----- nvinfo : EIATTR_KPARAM_INFO
	.align		4
.L_11:
        /*0018*/ 	.byte	0x04, 0x17
        /*001a*/ 	.short	(.L_13 - .L_12)
.L_12:
        /*001c*/ 	.word	0x00000000
        /*0020*/ 	.short	0x0001
        /*0022*/ 	.short	0x0008
        /*0024*/ 	.byte	0x00, 0xf4, 0x21, 0x00


	//----- nvinfo : EIATTR_KPARAM_INFO
	.align		4
.L_13:
        /*0028*/ 	.byte	0x04, 0x17
        /*002a*/ 	.short	(.L_15 - .L_14)
.L_14:
        /*002c*/ 	.word	0x00000000
        /*0030*/ 	.short	0x0000
        /*0032*/ 	.short	0x0000
        /*0034*/ 	.byte	0x00, 0xf4, 0x21, 0x00


	//----- nvinfo : EIATTR_SPARSE_MMA_MASK
	.align		4
.L_15:
        /*0038*/ 	.byte	0x03, 0x50
        /*003a*/ 	.short	0x0000


	//----- nvinfo : EIATTR_MAXREG_COUNT
	.align		4
        /*003c*/ 	.byte	0x03, 0x1b
        /*003e*/ 	.short	0x00ff


	//----- nvinfo : EIATTR_EXIT_INSTR_OFFSETS
	.align		4
        /*0040*/ 	.byte	0x04, 0x1c
        /*0042*/ 	.short	(.L_17 - .L_16)


	//   ....[0]....
.L_16:
        /*0044*/ 	.word	0x00000220


	//   ....[1]....
        /*0048*/ 	.word	0x00000240


	//----- nvinfo : EIATTR_REQNTID
	.align		4
.L_17:
        /*004c*/ 	.byte	0x04, 0x10
        /*004e*/ 	.short	(.L_19 - .L_18)
.L_18:
        /*0050*/ 	.word	0x00000080
        /*0054*/ 	.word	0x00000001
        /*0058*/ 	.word	0x00000001


	//----- nvinfo : EIATTR_CBANK_PARAM_SIZE
	.align		4
.L_19:
        /*005c*/ 	.byte	0x03, 0x19
        /*005e*/ 	.short	0x0014


	//----- nvinfo : EIATTR_PARAM_CBANK
	.align		4
        /*0060*/ 	.byte	0x04, 0x0a
        /*0062*/ 	.short	(.L_21 - .L_20)
	.align		4
.L_20:
        /*0064*/ 	.word	index@(.nv.constant0.triton_poi_fused_add_exp_2)
        /*0068*/ 	.short	0x0210
        /*006a*/ 	.short	0x0014


	//----- nvinfo : EIATTR_SW_WAR
	.align		4
.L_21:
        /*006c*/ 	.byte	0x04, 0x36
        /*006e*/ 	.short	(.L_23 - .L_22)
.L_22:
        /*0070*/ 	.word	0x00000008
.L_23:


//--------------------- .nv.callgraph             --------------------------
	.section	.nv.callgraph,"",@"SHT_CUDA_CALLGRAPH"
	.align	4
	.sectionentsize	8
	.align		4
        /*0000*/ 	.word	0x00000000
	.align		4
        /*0004*/ 	.word	0xffffffff
	.align		4
        /*0008*/ 	.word	0x00000000
	.align		4
        /*000c*/ 	.word	0xfffffffe
	.align		4
        /*0010*/ 	.word	0x00000000
	.align		4
        /*0014*/ 	.word	0xfffffffd
	.align		4
        /*0018*/ 	.word	0x00000000
	.align		4
        /*001c*/ 	.word	0xfffffffc


//--------------------- .text.triton_poi_fused_add_exp_2 --------------------------
	.section	.text.triton_poi_fused_add_exp_2,"ax",@progbits
	.align	128
        .global         triton_poi_fused_add_exp_2
        .type           triton_poi_fused_add_exp_2,@function
        .size           triton_poi_fused_add_exp_2,(.L_x_1 - triton_poi_fused_add_exp_2)
        .other          triton_poi_fused_add_exp_2,@"STO_CUDA_ENTRY STV_DEFAULT"
triton_poi_fused_add_exp_2:
.text.triton_poi_fused_add_exp_2:
[----:B------:R-:W0:Y:S02]  /*0000*/  LDC R1, c[0x0][0x28] ;  /* 0x00000a00ff017b82 */ /* 0x000e240000000800 */
[----:B------:R-:W1:Y:S01]  /*0010*/  S2R R0, SR_TID.X ;  /* 0x0000000000007919 */ /* 0x000e620000002100 */
[----:B------:R-:W2:Y:S01]  /*0020*/  LDC.64 R4, c[0x0][0x218] ;  /* 0x00008600ff047b82 */ /* 0x000ea20000000a00 */
[----:B------:R-:W-:Y:S01]  /*0030*/  ULDC.64 UR4, c[0x0][0x208] ;  /* 0x0000820000047ab9 */ /* 0x000fe20000000a00 */
[----:B------:R-:W3:Y:S06]  /*0040*/  S2R R7, SR_CTAID.X ;  /* 0x0000000000077919 */ /* 0x000eec0000002500 */
[----:B------:R-:W4:Y:S01]  /*0050*/  LDC.64 R2, c[0x0][0x210] ;  /* 0x00008400ff027b82 */ /* 0x000f220000000a00 */
[----:B-1----:R-:W-:-:S04]  /*0060*/  SHF.L.U32 R0, R0, 0x1, RZ ;  /* 0x0000000100007819 */ /* 0x002fc800000006ff */
[----:B------:R-:W-:Y:S02]  /*0070*/  LOP3.LUT R0, R0, 0xfe, RZ, 0xc0, !PT ;  /* 0x000000fe00007812 */ /* 0x000fe400078ec0ff */
[----:B---3--:R-:W-:Y:S02]  /*0080*/  SHF.R.S32.HI R6, RZ, 0x17, R7 ;  /* 0x00000017ff067819 */ /* 0x008fe40000011407 */
[----:B------:R-:W-:Y:S02]  /*0090*/  LEA R7, R7, R0, 0x8 ;  /* 0x0000000007077211 */ /* 0x000fe400078e40ff */
[----:B------:R-:W-:Y:S02]  /*00a0*/  SGXT R0, R6, 0x1 ;  /* 0x000000010600781a */ /* 0x000fe40000000200 */
[C---:B------:R-:W-:Y:S01]  /*00b0*/  ISETP.GE.AND P2, PT, R7.reuse, 0x100, PT ;  /* 0x000001000700780c */ /* 0x040fe20003f46270 */
[----:B----4-:R-:W-:Y:S01]  /*00c0*/  IMAD.WIDE R2, R7, 0x4, R2 ;  /* 0x0000000407027825 */ /* 0x010fe200078e0202 */
[----:B------:R-:W-:-:S02]  /*00d0*/  LEA.HI R0, R0, R7, RZ, 0x2 ;  /* 0x0000000700007211 */ /* 0x000fc400078f10ff */
[----:B------:R-:W-:Y:S02]  /*00e0*/  CS2R R6, SRZ ;  /* 0x0000000000067805 */ /* 0x000fe4000001ff00 */
[----:B------:R-:W-:Y:S02]  /*00f0*/  SHF.R.S32.HI R9, RZ, 0x2, R0 ;  /* 0x00000002ff097819 */ /* 0x000fe40000011400 */
[----:B------:R-:W-:-:S03]  /*0100*/  MOV R0, RZ ;  /* 0x000000ff00007202 */ /* 0x000fc60000000f00 */
[----:B--2---:R-:W-:Y:S01]  /*0110*/  IMAD.WIDE R4, R9, 0x4, R4 ;  /* 0x0000000409047825 */ /* 0x004fe200078e0204 */
[----:B------:R-:W-:Y:S01]  /*0120*/  HFMA2.MMA R9, -RZ, RZ, 0, 0 ;  /* 0x00000000ff097435 */ /* 0x000fe200000001ff */
[----:B------:R-:W2:Y:S04]  /*0130*/  @!P2 LDG.E.64 R6, desc[UR4][R2.64] ;  /* 0x000000040206a981 */ /* 0x000ea8000c1e1b00 */
[----:B------:R-:W2:Y:S05]  /*0140*/  @!P2 LDG.E.EL R0, desc[UR4][R4.64] ;  /* 0x000000040400a981 */ /* 0x000eaa000c2e1900 */
[----:B------:R-:W3:Y:S01]  /*0150*/  @!P2 LDG.E.EL R9, desc[UR4][R4.64] ;  /* 0x000000040409a981 */ /* 0x000ee2000c2e1900 */
[----:B--2---:R-:W-:Y:S01]  /*0160*/  FADD R0, R0, R7 ;  /* 0x0000000700007221 */ /* 0x004fe20000000000 */
[----:B---3--:R-:W-:-:S03]  /*0170*/  FADD R6, R9, R6 ;  /* 0x0000000609067221 */ /* 0x008fc60000000000 */
[----:B------:R-:W-:Y:S01]  /*0180*/  FMUL R0, R0, 1.4426950216293334961 ;  /* 0x3fb8aa3b00007820 */ /* 0x000fe20000400000 */
[----:B------:R-:W-:-:S04]  /*0190*/  FMUL R6, R6, 1.4426950216293334961 ;  /* 0x3fb8aa3b06067820 */ /* 0x000fc80000400000 */
[----:B------:R-:W-:Y:S02]  /*01a0*/  FSETP.GEU.AND P1, PT, R0, -126, PT ;  /* 0xc2fc00000000780b */ /* 0x000fe40003f2e000 */
[----:B------:R-:W-:-:S11]  /*01b0*/  FSETP.GEU.AND P0, PT, R6, -126, PT ;  /* 0xc2fc00000600780b */ /* 0x000fd60003f0e000 */
[----:B------:R-:W-:Y:S02]  /*01c0*/  @!P1 FMUL R0, R0, 0.5 ;  /* 0x3f00000000009820 */ /* 0x000fe40000400000 */
[----:B------:R-:W-:Y:S02]  /*01d0*/  @!P0 FMUL R6, R6, 0.5 ;  /* 0x3f00000006068820 */ /* 0x000fe40000400000 */
[----:B------:R-:W1:Y:S08]  /*01e0*/  MUFU.EX2 R9, R0 ;  /* 0x0000000000097308 */ /* 0x000e700000000800 */
[----:B------:R-:W2:Y:S01]  /*01f0*/  MUFU.EX2 R8, R6 ;  /* 0x0000000600087308 */ /* 0x000ea20000000800 */
[----:B-1----:R-:W-:Y:S01]  /*0200*/  @!P1 FMUL R9, R9, R9 ;  /* 0x0000000909099220 */ /* 0x002fe20000400000 */
[----:B--2---:R-:W-:Y:S01]  /*0210*/  @!P0 FMUL R8, R8, R8 ;  /* 0x0000000808088220 */ /* 0x004fe20000400000 */
[----:B------:R-:W-:Y:S06]  /*0220*/  @P2 EXIT ;  /* 0x000000000000294d */ /* 0x000fec0003800000 */
[----:B------:R-:W-:Y:S01]  /*0230*/  STG.E.64 desc[UR4][R2.64], R8 ;  /* 0x0000000802007986 */ /* 0x000fe2000c101b04 */
[----:B------:R-:W-:Y:S05]  /*0240*/  EXIT ;  /* 0x000000000000794d */ /* 0x000fea0003800000 */
.L_x_0:
[----:B------:R-:W-:-:S00]  /*0250*/  BRA `(.L_x_0) ;  /* 0xfffffffc00fc7947 */ /* 0x000fc0000383ffff */
[----:B------:R-:W-:-:S00]  /*0260*/  NOP ;  /* 0x0000000000007918 */ /* 0x000fc00000000000 */
        /* <DEDUP_REMOVED lines=9> */
.L_x_1:


//--------------------- .nv.constant0.triton_poi_fused_add_exp_2 --------------------------
	.section	.nv.constant0.triton_poi_fused_add_exp_2,"a",@progbits
	.sectionflags	@""
	.align	4
.nv.constant0.triton_poi_fused_add_exp_2:
	.zero		548
